	.headerflags	@"EF_CUDA_TEXMODE_UNIFIED EF_CUDA_64BIT_ADDRESS EF_CUDA_ACCELERATORS EF_CUDA_SM90 EF_CUDA_VIRTUAL_SM(EF_CUDA_SM90)"
	.elftype	@"ET_EXEC"


//--------------------- .nv.info                  --------------------------
	.section	.nv.info,"",@"SHT_CUDA_INFO"
	.align	4


	//----- nvinfo : EIATTR_REGCOUNT
	.align		4
        /*0000*/ 	.byte	0x04, 0x2f
        /*0002*/ 	.short	(.L_1 - .L_0)
	.align		4
.L_0:
        /*0004*/ 	.word	index@(triton_poi_fused__unsafe_index_add_mul_sigmoid_sub_17)
        /*0008*/ 	.word	0x00000020


	//----- nvinfo : EIATTR_MIN_STACK_SIZE
	.align		4
.L_1:
        /*000c*/ 	.byte	0x04, 0x12
        /*000e*/ 	.short	(.L_3 - .L_2)
	.align		4
.L_2:
        /*0010*/ 	.word	index@(triton_poi_fused__unsafe_index_add_mul_sigmoid_sub_17)
        /*0014*/ 	.word	0x00000000


	//----- nvinfo : EIATTR_FRAME_SIZE
	.align		4
.L_3:
        /*0018*/ 	.byte	0x04, 0x11
        /*001a*/ 	.short	(.L_5 - .L_4)
	.align		4
.L_4:
        /*001c*/ 	.word	index@(triton_poi_fused__unsafe_index_add_mul_sigmoid_sub_17)
        /*0020*/ 	.word	0x00000000


	//----- nvinfo : EIATTR_MIN_STACK_SIZE
	.align		4
.L_5:
        /*0024*/ 	.byte	0x04, 0x12
        /*0026*/ 	.short	(.L_7 - .L_6)
	.align		4
.L_6:
        /*0028*/ 	.word	index@(triton_poi_fused__unsafe_index_add_mul_sigmoid_sub_17)
        /*002c*/ 	.word	0x00000000
.L_7:


//--------------------- .nv.info.triton_poi_fused__unsafe_index_add_mul_sigmoid_sub_17 --------------------------
	.section	.nv.info.triton_poi_fused__unsafe_index_add_mul_sigmoid_sub_17,"",@"SHT_CUDA_INFO"
	.sectionflags	@""
	.align	4


	//----- nvinfo : EIATTR_CUDA_API_VERSION
	.align		4
        /*0000*/ 	.byte	0x04, 0x37
        /*0002*/ 	.short	(.L_9 - .L_8)
.L_8:
        /*0004*/ 	.word	0x0000007c


	//----- nvinfo : EIATTR_KPARAM_INFO
	.align		4
.L_9:
        /*0008*/ 	.byte	0x04, 0x17
        /*000a*/ 	.short	(.L_11 - .L_10)
.L_10:
        /*000c*/ 	.word	0x00000000
        /*0010*/ 	.short	0x0008
        /*0012*/ 	.short	0x0040
        /*0014*/ 	.byte	0x00, 0xf0, 0x11, 0x00


	//----- nvinfo : EIATTR_KPARAM_INFO
	.align		4
.L_11:
        /*0018*/ 	.byte	0x04, 0x17
        /*001a*/ 	.short	(.L_13 - .L_12)
.L_12:
        /*001c*/ 	.word	0x00000000
        /*0020*/ 	.short	0x0007
        /*0022*/ 	.short	0x0038
        /*0024*/ 	.byte	0x00, 0xf4, 0x21, 0x00


	//----- nvinfo : EIATTR_KPARAM_INFO
	.align		4
.L_13:
        /*0028*/ 	.byte	0x04, 0x17
        /*002a*/ 	.short	(.L_15 - .L_14)
.L_14:
        /*002c*/ 	.word	0x00000000
        /*0030*/ 	.short	0x0006
        /*0032*/ 	.short	0x0030
        /*0034*/ 	.byte	0x00, 0xf4, 0x21, 0x00


	//----- nvinfo : EIATTR_KPARAM_INFO
	.align		4
.L_15:
        /*0038*/ 	.byte	0x04, 0x17
        /*003a*/ 	.short	(.L_17 - .L_16)
.L_16:
        /*003c*/ 	.word	0x00000000
        /*0040*/ 	.short	0x0005
        /*0042*/ 	.short	0x0028
        /*0044*/ 	.byte	0x00, 0xf4, 0x21, 0x00


	//----- nvinfo : EIATTR_KPARAM_INFO
	.align		4
.L_17:
        /*0048*/ 	.byte	0x04, 0x17
        /*004a*/ 	.short	(.L_19 - .L_18)
.L_18:
        /*004c*/ 	.word	0x00000000
        /*0050*/ 	.short	0x0004
        /*0052*/ 	.short	0x0020
        /*0054*/ 	.byte	0x00, 0xf4, 0x21, 0x00


	//----- nvinfo : EIATTR_KPARAM_INFO
	.align		4
.L_19:
        /*0058*/ 	.byte	0x04, 0x17
        /*005a*/ 	.short	(.L_21 - .L_20)
.L_20:
        /*005c*/ 	.word	0x00000000
        /*0060*/ 	.short	0x0003
        /*0062*/ 	.short	0x0018
        /*0064*/ 	.byte	0x00, 0xf4, 0x21, 0x00


	//----- nvinfo : EIATTR_KPARAM_INFO
	.align		4
.L_21:
        /*0068*/ 	.byte	0x04, 0x17
        /*006a*/ 	.short	(.L_23 - .L_22)
.L_22:
        /*006c*/ 	.word	0x00000000
        /*0070*/ 	.short	0x0002
        /*0072*/ 	.short	0x0010
        /*0074*/ 	.byte	0x00, 0xf4, 0x21, 0x00


	//----- nvinfo : EIATTR_KPARAM_INFO
	.align		4
.L_23:
        /*0078*/ 	.byte	0x04, 0x17
        /*007a*/ 	.short	(.L_25 - .L_24)
.L_24:
        /*007c*/ 	.word	0x00000000
        /*0080*/ 	.short	0x0001
        /*0082*/ 	.short	0x0008
        /*0084*/ 	.byte	0x00, 0xf4, 0x21, 0x00


	//----- nvinfo : EIATTR_KPARAM_INFO
	.align		4
.L_25:
        /*0088*/ 	.byte	0x04, 0x17
        /*008a*/ 	.short	(.L_27 - .L_26)
.L_26:
        /*008c*/ 	.word	0x00000000
        /*0090*/ 	.short	0x0000
        /*0092*/ 	.short	0x0000
        /*0094*/ 	.byte	0x00, 0xf4, 0x21, 0x00


	//----- nvinfo : EIATTR_SPARSE_MMA_MASK
	.align		4
.L_27:
        /*0098*/ 	.byte	0x03, 0x50
        /*009a*/ 	.short	0x0000


	//----- nvinfo : EIATTR_MAXREG_COUNT
	.align		4
        /*009c*/ 	.byte	0x03, 0x1b
        /*009e*/ 	.short	0x00ff


	//----- nvinfo : EIATTR_EXIT_INSTR_OFFSETS
	.align		4
        /*00a0*/ 	.byte	0x04, 0x1c
        /*00a2*/ 	.short	(.L_29 - .L_28)


	//   ....[0]....
.L_28:
        /*00a4*/ 	.word	0x00000930


	//----- nvinfo : EIATTR_REQNTID
	.align		4
.L_29:
        /*00a8*/ 	.byte	0x04, 0x10
        /*00aa*/ 	.short	(.L_31 - .L_30)
.L_30:
        /*00ac*/ 	.word	0x00000080
        /*00b0*/ 	.word	0x00000001
        /*00b4*/ 	.word	0x00000001


	//----- nvinfo : EIATTR_CBANK_PARAM_SIZE
	.align		4
.L_31:
        /*00b8*/ 	.byte	0x03, 0x19
        /*00ba*/ 	.short	0x0044


	//----- nvinfo : EIATTR_PARAM_CBANK
	.align		4
        /*00bc*/ 	.byte	0x04, 0x0a
        /*00be*/ 	.short	(.L_33 - .L_32)
	.align		4
.L_32:
        /*00c0*/ 	.word	index@(.nv.constant0.triton_poi_fused__unsafe_index_add_mul_sigmoid_sub_17)
        /*00c4*/ 	.short	0x0210
        /*00c6*/ 	.short	0x0044


	//----- nvinfo : EIATTR_SW_WAR
	.align		4
.L_33:
        /*00c8*/ 	.byte	0x04, 0x36
        /*00ca*/ 	.short	(.L_35 - .L_34)
.L_34:
        /*00cc*/ 	.word	0x00000008
.L_35:


//--------------------- .nv.callgraph             --------------------------
	.section	.nv.callgraph,"",@"SHT_CUDA_CALLGRAPH"
	.align	4
	.sectionentsize	8
	.align		4
        /*0000*/ 	.word	0x00000000
	.align		4
        /*0004*/ 	.word	0xffffffff
	.align		4
        /*0008*/ 	.word	0x00000000
	.align		4
        /*000c*/ 	.word	0xfffffffe
	.align		4
        /*0010*/ 	.word	0x00000000
	.align		4
        /*0014*/ 	.word	0xfffffffd
	.align		4
        /*0018*/ 	.word	0x00000000
	.align		4
        /*001c*/ 	.word	0xfffffffc


//--------------------- .text.triton_poi_fused__unsafe_index_add_mul_sigmoid_sub_17 --------------------------
	.section	.text.triton_poi_fused__unsafe_index_add_mul_sigmoid_sub_17,"ax",@progbits
	.align	128
        .global         triton_poi_fused__unsafe_index_add_mul_sigmoid_sub_17
        .type           triton_poi_fused__unsafe_index_add_mul_sigmoid_sub_17,@function
        .size           triton_poi_fused__unsafe_index_add_mul_sigmoid_sub_17,(.L_x_1 - triton_poi_fused__unsafe_index_add_mul_sigmoid_sub_17)
        .other          triton_poi_fused__unsafe_index_add_mul_sigmoid_sub_17,@"STO_CUDA_ENTRY STV_DEFAULT"
triton_poi_fused__unsafe_index_add_mul_sigmoid_sub_17:
.text.triton_poi_fused__unsafe_index_add_mul_sigmoid_sub_17:
[----:B------:R-:W-:Y:S01]  /*0000*/  LDC R1, c[0x0][0x28] ;  /* 0x00000a00ff017b82 */ /* 0x000fe20000000800 */
[----:B------:R-:W1:Y:S07]  /*0010*/  S2R R0, SR_TID.X ;  /* 0x0000000000007919 */ /* 0x000e6e0000002100 */
[----:B------:R-:W2:Y:S01]  /*0020*/  LDC.64 R16, c[0x0][0x218] ;  /* 0x00008600ff107b82 */ /* 0x000ea20000000a00 */
[----:B------:R-:W-:Y:S01]  /*0030*/  ULDC.64 UR4, c[0x0][0x208] ;  /* 0x0000820000047ab9 */ /* 0x000fe20000000a00 */
[----:B------:R-:W-:Y:S01]  /*0040*/  ULDC.64 UR6, c[0x0][0x228] ;  /* 0x00008a0000067ab9 */ /* 0x000fe20000000a00 */
[----:B------:R-:W3:Y:S05]  /*0050*/  S2R R2, SR_CTAID.X ;  /* 0x0000000000027919 */ /* 0x000eea0000002500 */
[----:B------:R-:W4:Y:S01]  /*0060*/  LDC.64 R12, c[0x0][0x220] ;  /* 0x00008800ff0c7b82 */ /* 0x000f220000000a00 */
[----:B-1----:R-:W-:-:S05]  /*0070*/  IMAD.SHL.U32 R0, R0, 0x2, RZ ;  /* 0x0000000200007824 */ /* 0x002fca00078e00ff */
[----:B------:R-:W-:-:S05]  /*0080*/  LOP3.LUT R3, R0, 0xfe, RZ, 0xc0, !PT ;  /* 0x000000fe00037812 */ /* 0x000fca00078ec0ff */
[----:B---3--:R-:W-:-:S05]  /*0090*/  IMAD R0, R2, 0x100, R3 ;  /* 0x0000010002007824 */ /* 0x008fca00078e0203 */
[----:B------:R-:W-:-:S04]  /*00a0*/  SHF.R.S32.HI R3, RZ, 0x1f, R0 ;  /* 0x0000001fff037819 */ /* 0x000fc80000011400 */
[----:B------:R-:W-:-:S04]  /*00b0*/  LEA.HI R6, R3, R0, RZ, 0x6 ;  /* 0x0000000003067211 */ /* 0x000fc800078f30ff */
[----:B------:R-:W-:Y:S02]  /*00c0*/  SHF.R.S32.HI R3, RZ, 0x6, R6 ;  /* 0x00000006ff037819 */ /* 0x000fe40000011406 */
[----:B------:R-:W-:Y:S02]  /*00d0*/  LOP3.LUT R7, R6, 0xffffffc0, RZ, 0xc0, !PT ;  /* 0xffffffc006077812 */ /* 0x000fe400078ec0ff */
[----:B------:R-:W-:-:S04]  /*00e0*/  LEA.HI R4, R3, R3, RZ, 0x6 ;  /* 0x0000000303047211 */ /* 0x000fc800078f30ff */
[----:B------:R-:W-:Y:S02]  /*00f0*/  LOP3.LUT R8, R4, 0xffffffc0, RZ, 0xc0, !PT ;  /* 0xffffffc004087812 */ /* 0x000fe400078ec0ff */
[----:B------:R-:W1:Y:S03]  /*0100*/  LDC.64 R4, c[0x0][0x240] ;  /* 0x00009000ff047b82 */ /* 0x000e660000000a00 */
[----:B------:R-:W-:-:S04]  /*0110*/  IMAD.IADD R3, R3, 0x1, -R8 ;  /* 0x0000000103037824 */ /* 0x000fc800078e0a08 */
[----:B--2---:R-:W-:Y:S01]  /*0120*/  IMAD.WIDE R16, R3, 0x8, R16 ;  /* 0x0000000803107825 */ /* 0x004fe200078e0210 */
[----:B------:R-:W-:Y:S01]  /*0130*/  IADD3 R6, R0, -R7, RZ ;  /* 0x8000000700067210 */ /* 0x000fe20007ffe0ff */
[----:B------:R-:W2:Y:S04]  /*0140*/  LDC.64 R8, c[0x0][0x230] ;  /* 0x00008c00ff087b82 */ /* 0x000ea80000000a00 */
[----:B------:R-:W3:Y:S01]  /*0150*/  LDG.E.EL.64 R16, desc[UR4][R16.64] ;  /* 0x0000000410107981 */ /* 0x000ee2000c2e1b00 */
[----:B----4-:R-:W-:-:S06]  /*0160*/  IMAD.WIDE R12, R6, 0x8, R12 ;  /* 0x00000008060c7825 */ /* 0x010fcc00078e020c */
[----:B------:R-:W4:Y:S01]  /*0170*/  LDG.E.EL.128 R12, desc[UR4][R12.64] ;  /* 0x000000040c0c7981 */ /* 0x000f22000c2e1d00 */
[----:B-1----:R-:W-:-:S06]  /*0180*/  IMAD.WIDE R4, R3, 0x8, R4 ;  /* 0x0000000803047825 */ /* 0x002fcc00078e0204 */
[----:B------:R-:W5:Y:S01]  /*0190*/  LDG.E.EL.64 R4, desc[UR4][R4.64] ;  /* 0x0000000404047981 */ /* 0x000f62000c2e1b00 */
[----:B--2---:R-:W-:-:S06]  /*01a0*/  IMAD.WIDE R8, R6, 0x8, R8 ;  /* 0x0000000806087825 */ /* 0x004fcc00078e0208 */
[----:B------:R-:W2:Y:S01]  /*01b0*/  LDG.E.EL.128 R8, desc[UR4][R8.64] ;  /* 0x0000000408087981 */ /* 0x000ea2000c2e1d00 */
[----:B------:R-:W-:Y:S02]  /*01c0*/  SHF.R.S32.HI R2, RZ, 0x17, R2 ;  /* 0x00000017ff027819 */ /* 0x000fe40000011402 */
[----:B---3--:R-:W-:-:S04]  /*01d0*/  SHF.R.U32.HI R7, RZ, 0x1a, R17 ;  /* 0x0000001aff077819 */ /* 0x008fc80000011611 */
[----:B------:R-:W-:-:S04]  /*01e0*/  LOP3.LUT R7, R7, 0x20, RZ, 0xc0, !PT ;  /* 0x0000002007077812 */ /* 0x000fc800078ec0ff */
[----:B------:R-:W-:Y:S02]  /*01f0*/  IADD3 R7, P0, R16, R7, RZ ;  /* 0x0000000710077210 */ /* 0x000fe40007f1e0ff */
[----:B----4-:R-:W-:-:S03]  /*0200*/  LEA R16, P1, R14, UR6, 0x2 ;  /* 0x000000060e107c11 */ /* 0x010fc6000f8210ff */
[----:B------:R-:W-:Y:S01]  /*0210*/  IMAD.X R24, RZ, RZ, R17, P0 ;  /* 0x000000ffff187224 */ /* 0x000fe200000e0611 */
[----:B------:R-:W-:Y:S02]  /*0220*/  SHF.R.U32.HI R21, RZ, 0x18, R15 ;  /* 0x00000018ff157819 */ /* 0x000fe4000001160f */
[----:B-----5:R-:W-:Y:S02]  /*0230*/  SHF.R.U32.HI R17, RZ, 0x1a, R5 ;  /* 0x0000001aff117819 */ /* 0x020fe40000011605 */
[----:B------:R-:W-:Y:S02]  /*0240*/  SHF.R.U32.HI R18, RZ, 0x18, R13 ;  /* 0x00000018ff127819 */ /* 0x000fe4000001160d */
[----:B------:R-:W-:Y:S02]  /*0250*/  LOP3.LUT R17, R17, 0x20, RZ, 0xc0, !PT ;  /* 0x0000002011117812 */ /* 0x000fe400078ec0ff */
[----:B------:R-:W-:Y:S02]  /*0260*/  LEA R19, P0, R12, UR6, 0x2 ;  /* 0x000000060c137c11 */ /* 0x000fe4000f8010ff */
[----:B------:R-:W-:-:S02]  /*0270*/  LEA.HI.X R15, R14, UR7, R15, 0x2, P1 ;  /* 0x000000070e0f7c11 */ /* 0x000fc400088f140f */
[----:B------:R-:W-:Y:S02]  /*0280*/  LOP3.LUT R21, R21, 0x80, RZ, 0xc0, !PT ;  /* 0x0000008015157812 */ /* 0x000fe400078ec0ff */
[----:B------:R-:W-:Y:S02]  /*0290*/  LOP3.LUT R14, R18, 0x80, RZ, 0xc0, !PT ;  /* 0x00000080120e7812 */ /* 0x000fe400078ec0ff */
[----:B------:R-:W-:Y:S02]  /*02a0*/  IADD3 R22, P2, R4, R17, RZ ;  /* 0x0000001104167210 */ /* 0x000fe40007f5e0ff */
[----:B------:R-:W-:Y:S01]  /*02b0*/  LEA.HI.X R13, R12, UR7, R13, 0x2, P0 ;  /* 0x000000070c0d7c11 */ /* 0x000fe200080f140d */
[----:B------:R-:W-:Y:S01]  /*02c0*/  IMAD.SHL.U32 R12, R7, 0x80, RZ ;  /* 0x00000080070c7824 */ /* 0x000fe200078e00ff */
[----:B------:R-:W-:Y:S02]  /*02d0*/  IADD3 R21, P1, R21, R16, RZ ;  /* 0x0000001015157210 */ /* 0x000fe40007f3e0ff */
[----:B------:R-:W-:-:S02]  /*02e0*/  IADD3 R14, P0, R14, R19, RZ ;  /* 0x000000130e0e7210 */ /* 0x000fc40007f1e0ff */
[----:B------:R-:W-:Y:S01]  /*02f0*/  SGXT R17, R2, 0x1 ;  /* 0x000000010211781a */ /* 0x000fe20000000200 */
[----:B------:R-:W-:Y:S01]  /*0300*/  IMAD.X R23, RZ, RZ, R5, P2 ;  /* 0x000000ffff177224 */ /* 0x000fe200010e0605 */
[----:B------:R-:W-:Y:S01]  /*0310*/  SHF.L.U64.HI R24, R7, 0x7, R24 ;  /* 0x0000000707187819 */ /* 0x000fe20000010218 */
[----:B------:R-:W-:Y:S01]  /*0320*/  IMAD.X R7, RZ, RZ, R15, P1 ;  /* 0x000000ffff077224 */ /* 0x000fe200008e060f */
[----:B------:R-:W-:Y:S02]  /*0330*/  LEA.HI R17, R17, R0, RZ, 0xc ;  /* 0x0000000011117211 */ /* 0x000fe400078f60ff */
[----:B------:R-:W-:Y:S01]  /*0340*/  IADD3.X R5, RZ, R13, RZ, P0, !PT ;  /* 0x0000000dff057210 */ /* 0x000fe200007fe4ff */
[----:B------:R-:W-:Y:S01]  /*0350*/  IMAD.SHL.U32 R13, R22, 0x80, RZ ;  /* 0x00000080160d7824 */ /* 0x000fe200078e00ff */
[----:B------:R-:W-:Y:S02]  /*0360*/  IADD3 R16, P1, R21, R12, RZ ;  /* 0x0000000c15107210 */ /* 0x000fe40007f3e0ff */
[----:B------:R-:W-:-:S02]  /*0370*/  IADD3 R18, P0, R12, R14, RZ ;  /* 0x0000000e0c127210 */ /* 0x000fc40007f1e0ff */
[----:B------:R-:W-:Y:S02]  /*0380*/  SHF.R.S32.HI R4, RZ, 0xc, R17 ;  /* 0x0000000cff047819 */ /* 0x000fe40000011411 */
[----:B------:R-:W-:Y:S02]  /*0390*/  IADD3.X R17, R7, R24, RZ, P1, !PT ;  /* 0x0000001807117210 */ /* 0x000fe40000ffe4ff */
[----:B------:R-:W-:Y:S02]  /*03a0*/  SHF.L.U64.HI R22, R22, 0x7, R23 ;  /* 0x0000000716167819 */ /* 0x000fe40000010217 */
[----:B------:R-:W-:Y:S01]  /*03b0*/  IADD3 R14, P1, R13, R14, RZ ;  /* 0x0000000e0d0e7210 */ /* 0x000fe20007f3e0ff */
[----:B------:R-:W-:Y:S01]  /*03c0*/  IMAD.X R19, R24, 0x1, R5, P0 ;  /* 0x0000000118137824 */ /* 0x000fe200000e0605 */
[----:B--2---:R-:W-:Y:S01]  /*03d0*/  SHF.R.U32.HI R23, RZ, 0x18, R9 ;  /* 0x00000018ff177819 */ /* 0x004fe20000011609 */
[----:B------:R-:W-:Y:S01]  /*03e0*/  IMAD.SHL.U32 R4, R4, 0x400, RZ ;  /* 0x0000040004047824 */ /* 0x000fe200078e00ff */
[----:B------:R-:W-:Y:S01]  /*03f0*/  LEA R20, P0, R8, UR6, 0x2 ;  /* 0x0000000608147c11 */ /* 0x000fe2000f8010ff */
[----:B------:R-:W-:Y:S01]  /*0400*/  IMAD.X R15, R22, 0x1, R5, P1 ;  /* 0x00000001160f7824 */ /* 0x000fe200008e0605 */
[----:B------:R-:W-:-:S02]  /*0410*/  LOP3.LUT R23, R23, 0x80, RZ, 0xc0, !PT ;  /* 0x0000008017177812 */ /* 0x000fc400078ec0ff */
[----:B------:R-:W-:Y:S01]  /*0420*/  LEA.HI.X R28, R8, UR7, R9, 0x2, P0 ;  /* 0x00000007081c7c11 */ /* 0x000fe200080f1409 */
[----:B------:R-:W-:Y:S01]  /*0430*/  IMAD.WIDE R26, R4, 0x4, R14 ;  /* 0x00000004041a7825 */ /* 0x000fe200078e020e */
[----:B------:R-:W-:Y:S01]  /*0440*/  SHF.R.U32.HI R29, RZ, 0x18, R11 ;  /* 0x00000018ff1d7819 */ /* 0x000fe2000001160b */
[----:B------:R-:W1:Y:S01]  /*0450*/  LDC.64 R8, c[0x0][0x238] ;  /* 0x00008e00ff087b82 */ /* 0x000e620000000a00 */
[----:B------:R-:W-:Y:S01]  /*0460*/  LEA R25, P1, R10, UR6, 0x2 ;  /* 0x000000060a197c11 */ /* 0x000fe2000f8210ff */
[C---:B------:R-:W-:Y:S01]  /*0470*/  IMAD.WIDE R18, R4.reuse, 0x4, R18 ;  /* 0x0000000404127825 */ /* 0x040fe200078e0212 */
[----:B------:R-:W-:Y:S02]  /*0480*/  IADD3 R14, P0, R23, R20, RZ ;  /* 0x00000014170e7210 */ /* 0x000fe40007f1e0ff */
[----:B------:R-:W-:Y:S01]  /*0490*/  LOP3.LUT R29, R29, 0x80, RZ, 0xc0, !PT ;  /* 0x000000801d1d7812 */ /* 0x000fe200078ec0ff */
[----:B------:R-:W-:Y:S01]  /*04a0*/  IMAD.WIDE R16, R4, 0x4, R16 ;  /* 0x0000000404107825 */ /* 0x000fe200078e0210 */
[----:B------:R-:W-:Y:S01]  /*04b0*/  LEA.HI.X R15, R10, UR7, R11, 0x2, P1 ;  /* 0x000000070a0f7c11 */ /* 0x000fe200088f140b */
[----:B------:R2:W3:Y:S01]  /*04c0*/  LDG.E.EL R5, desc[UR4][R18.64] ;  /* 0x0000000412057981 */ /* 0x0004e2000c2e1900 */
[----:B------:R-:W-:-:S02]  /*04d0*/  IADD3.X R11, RZ, R28, RZ, P0, !PT ;  /* 0x0000001cff0b7210 */ /* 0x000fc400007fe4ff */
[----:B------:R-:W-:Y:S01]  /*04e0*/  IADD3 R20, P3, R14, R12, RZ ;  /* 0x0000000c0e147210 */ /* 0x000fe20007f7e0ff */
[----:B------:R4:W5:Y:S01]  /*04f0*/  LDG.E.EL R2, desc[UR4][R16.64] ;  /* 0x0000000410027981 */ /* 0x000962000c2e1900 */
[----:B------:R-:W-:Y:S02]  /*0500*/  IADD3 R25, P2, R29, R25, RZ ;  /* 0x000000191d197210 */ /* 0x000fe40007f5e0ff */
[----:B------:R-:W-:Y:S01]  /*0510*/  IADD3 R14, P0, R13, R14, RZ ;  /* 0x0000000e0d0e7210 */ /* 0x000fe20007f1e0ff */
[----:B------:R-:W3:Y:S01]  /*0520*/  LDG.E.EL R23, desc[UR4][R26.64] ;  /* 0x000000041a177981 */ /* 0x000ee2000c2e1900 */
[----:B--2---:R-:W2:Y:S01]  /*0530*/  LDC.64 R18, c[0x0][0x248] ;  /* 0x00009200ff127b82 */ /* 0x004ea20000000a00 */
[----:B------:R-:W-:Y:S02]  /*0540*/  IADD3 R10, P4, R13, R25, RZ ;  /* 0x000000190d0a7210 */ /* 0x000fe40007f9e0ff */
[----:B----4-:R-:W-:Y:S01]  /*0550*/  IADD3 R16, P1, R13, R21, RZ ;  /* 0x000000150d107210 */ /* 0x010fe20007f3e0ff */
[----:B------:R-:W-:Y:S01]  /*0560*/  IMAD.X R21, R11, 0x1, R24, P3 ;  /* 0x000000010b157824 */ /* 0x000fe200018e0618 */
[----:B------:R-:W-:Y:S01]  /*0570*/  IADD3 R12, P3, R25, R12, RZ ;  /* 0x0000000c190c7210 */ /* 0x000fe20007f7e0ff */
[----:B------:R-:W-:Y:S01]  /*0580*/  IMAD.X R25, RZ, RZ, R15, P2 ;  /* 0x000000ffff197224 */ /* 0x000fe200010e060f */
[----:B------:R-:W-:Y:S01]  /*0590*/  IADD3.X R17, R22, R7, RZ, P1, !PT ;  /* 0x0000000716117210 */ /* 0x000fe20000ffe4ff */
[----:B------:R-:W-:-:S02]  /*05a0*/  IMAD.X R15, R22, 0x1, R11, P0 ;  /* 0x00000001160f7824 */ /* 0x000fc400000e060b */
[----:B------:R-:W-:Y:S01]  /*05b0*/  IMAD.X R13, R25, 0x1, R24, P3 ;  /* 0x00000001190d7824 */ /* 0x000fe200018e0618 */
[----:B------:R-:W-:Y:S01]  /*05c0*/  IADD3.X R11, R22, R25, RZ, P4, !PT ;  /* 0x00000019160b7210 */ /* 0x000fe200027fe4ff */
[----:B------:R-:W-:-:S04]  /*05d0*/  IMAD.WIDE R20, R4, 0x4, R20 ;  /* 0x0000000404147825 */ /* 0x000fc800078e0214 */
[C---:B------:R-:W-:Y:S02]  /*05e0*/  IMAD.WIDE R14, R4.reuse, 0x4, R14 ;  /* 0x00000004040e7825 */ /* 0x040fe400078e020e */
[----:B------:R-:W3:Y:S02]  /*05f0*/  LDG.E.EL R20, desc[UR4][R20.64] ;  /* 0x0000000414147981 */ /* 0x000ee4000c2e1900 */
[C---:B------:R-:W-:Y:S02]  /*0600*/  IMAD.WIDE R16, R4.reuse, 0x4, R16 ;  /* 0x0000000404107825 */ /* 0x040fe400078e0210 */
[----:B------:R-:W4:Y:S02]  /*0610*/  LDG.E.EL R14, desc[UR4][R14.64] ;  /* 0x000000040e0e7981 */ /* 0x000f24000c2e1900 */
[C---:B------:R-:W-:Y:S02]  /*0620*/  IMAD.WIDE R12, R4.reuse, 0x4, R12 ;  /* 0x00000004040c7825 */ /* 0x040fe400078e020c */
[----:B------:R-:W5:Y:S02]  /*0630*/  LDG.E.EL R16, desc[UR4][R16.64] ;  /* 0x0000000410107981 */ /* 0x000f64000c2e1900 */
[----:B------:R-:W-:-:S02]  /*0640*/  IMAD.WIDE R10, R4, 0x4, R10 ;  /* 0x00000004040a7825 */ /* 0x000fc400078e020a */
[----:B------:R-:W5:Y:S02]  /*0650*/  LDG.E.EL R13, desc[UR4][R12.64] ;  /* 0x000000040c0d7981 */ /* 0x000f64000c2e1900 */
[----:B-1----:R-:W-:Y:S02]  /*0660*/  IMAD.WIDE R8, R6, 0x4, R8 ;  /* 0x0000000406087825 */ /* 0x002fe400078e0208 */
[----:B------:R1:W5:Y:S02]  /*0670*/  LDG.E.EL R11, desc[UR4][R10.64] ;  /* 0x000000040a0b7981 */ /* 0x000364000c2e1900 */
[----:B--2---:R-:W-:Y:S02]  /*0680*/  IMAD.WIDE R18, R3, 0x4, R18 ;  /* 0x0000000403127825 */ /* 0x004fe400078e0212 */
[----:B------:R-:W2:Y:S04]  /*0690*/  LDG.E.EL.64 R8, desc[UR4][R8.64] ;  /* 0x0000000408087981 */ /* 0x000ea8000c2e1b00 */
[----:B------:R-:W2:Y:S01]  /*06a0*/  LDG.E.EL R18, desc[UR4][R18.64] ;  /* 0x0000000412127981 */ /* 0x000ea2000c2e1900 */
[----:B-1----:R-:W-:-:S02]  /*06b0*/  IMAD.MOV.U32 R10, RZ, RZ, 0x3e800000 ;  /* 0x3e800000ff0a7424 */ /* 0x002fc400078e00ff */
[----:B---3--:R-:W-:Y:S01]  /*06c0*/  FADD R20, -R5, R20 ;  /* 0x0000001405147221 */ /* 0x008fe20000000100 */
[----:B----4-:R-:W-:Y:S01]  /*06d0*/  FADD R4, -R23, R14 ;  /* 0x0000000e17047221 */ /* 0x010fe20000000100 */
[----:B-----5:R-:W-:Y:S01]  /*06e0*/  FADD R6, -R2, R13 ;  /* 0x0000000d02067221 */ /* 0x020fe20000000100 */
[----:B------:R-:W-:Y:S01]  /*06f0*/  FADD R3, -R16, R11 ;  /* 0x0000000b10037221 */ /* 0x000fe20000000100 */
[C---:B--2---:R-:W-:Y:S01]  /*0700*/  FFMA R5, R8.reuse, R20, R5 ;  /* 0x0000001408057223 */ /* 0x044fe20000000005 */
[----:B------:R-:W-:Y:S01]  /*0710*/  FFMA R4, R8, R4, R23 ;  /* 0x0000000408047223 */ /* 0x000fe20000000017 */
[C---:B------:R-:W-:Y:S01]  /*0720*/  FFMA R7, R9.reuse, R6, R2 ;  /* 0x0000000609077223 */ /* 0x040fe20000000002 */
[----:B------:R-:W-:Y:S02]  /*0730*/  FFMA R16, R9, R3, R16 ;  /* 0x0000000309107223 */ /* 0x000fe40000000010 */
[----:B------:R-:W-:Y:S02]  /*0740*/  FADD R4, -R5, R4 ;  /* 0x0000000405047221 */ /* 0x000fe40000000100 */
[----:B------:R-:W-:-:S02]  /*0750*/  FADD R16, -R7, R16 ;  /* 0x0000001007107221 */ /* 0x000fc40000000100 */
[C---:B------:R-:W-:Y:S02]  /*0760*/  FFMA R4, R18.reuse, R4, R5 ;  /* 0x0000000412047223 */ /* 0x040fe40000000005 */
[----:B------:R-:W-:Y:S02]  /*0770*/  FFMA R16, R18, R16, R7 ;  /* 0x0000001012107223 */ /* 0x000fe40000000007 */
[----:B------:R-:W-:Y:S02]  /*0780*/  FADD R4, RZ, -R4 ;  /* 0x80000004ff047221 */ /* 0x000fe40000000000 */
[----:B------:R-:W-:Y:S02]  /*0790*/  FADD R16, RZ, -R16 ;  /* 0x80000010ff107221 */ /* 0x000fe40000000000 */
[----:B------:R-:W-:Y:S02]  /*07a0*/  FMUL R4, R4, 1.4426950216293334961 ;  /* 0x3fb8aa3b04047820 */ /* 0x000fe40000400000 */
[----:B------:R-:W-:-:S03]  /*07b0*/  FMUL R16, R16, 1.4426950216293334961 ;  /* 0x3fb8aa3b10107820 */ /* 0x000fc60000400000 */
[----:B------:R-:W-:Y:S02]  /*07c0*/  FSETP.GEU.AND P0, PT, R4, -126, PT ;  /* 0xc2fc00000400780b */ /* 0x000fe40003f0e000 */
[----:B------:R-:W-:-:S11]  /*07d0*/  FSETP.GEU.AND P1, PT, R16, -126, PT ;  /* 0xc2fc00001000780b */ /* 0x000fd60003f2e000 */
[----:B------:R-:W-:Y:S02]  /*07e0*/  @!P0 FMUL R4, R4, 0.5 ;  /* 0x3f00000004048820 */ /* 0x000fe40000400000 */
[----:B------:R-:W-:Y:S02]  /*07f0*/  @!P1 FMUL R16, R16, 0.5 ;  /* 0x3f00000010109820 */ /* 0x000fe40000400000 */
[----:B------:R-:W1:Y:S08]  /*0800*/  MUFU.EX2 R2, R4 ;  /* 0x0000000400027308 */ /* 0x000e700000000800 */
[----:B------:R-:W2:Y:S01]  /*0810*/  MUFU.EX2 R3, R16 ;  /* 0x0000001000037308 */ /* 0x000ea20000000800 */
[----:B-1----:R-:W-:-:S04]  /*0820*/  @!P0 FMUL R2, R2, R2 ;  /* 0x0000000202028220 */ /* 0x002fc80000400000 */
[----:B------:R-:W-:Y:S01]  /*0830*/  FADD R5, R2, 1 ;  /* 0x3f80000002057421 */ /* 0x000fe20000000000 */
[----:B--2---:R-:W-:-:S04]  /*0840*/  @!P1 FMUL R3, R3, R3 ;  /* 0x0000000303039220 */ /* 0x004fc80000400000 */
[----:B------:R-:W-:Y:S01]  /*0850*/  FSETP.GT.AND P0, PT, R5, 8.50705917302346158658e+37, PT ;  /* 0x7e8000000500780b */ /* 0x000fe20003f04000 */
[----:B------:R-:W-:Y:S02]  /*0860*/  FADD R6, R3, 1 ;  /* 0x3f80000003067421 */ /* 0x000fe40000000000 */
[----:B------:R-:W1:Y:S03]  /*0870*/  LDC.64 R2, c[0x0][0x210] ;  /* 0x00008400ff027b82 */ /* 0x000e660000000a00 */
[----:B------:R-:W-:-:S07]  /*0880*/  FSETP.GT.AND P1, PT, R6, 8.50705917302346158658e+37, PT ;  /* 0x7e8000000600780b */ /* 0x000fce0003f24000 */
[----:B------:R-:W-:-:S06]  /*0890*/  @P0 FMUL R5, R5, 0.25 ;  /* 0x3e80000005050820 */ /* 0x000fcc0000400000 */
[----:B------:R-:W-:Y:S01]  /*08a0*/  @P1 FMUL R6, R6, 0.25 ;  /* 0x3e80000006061820 */ /* 0x000fe20000400000 */
[----:B------:R-:W2:Y:S08]  /*08b0*/  MUFU.RCP R5, R5 ;  /* 0x0000000500057308 */ /* 0x000eb00000001000 */
[----:B------:R-:W3:Y:S01]  /*08c0*/  MUFU.RCP R9, R6 ;  /* 0x0000000600097308 */ /* 0x000ee20000001000 */
[----:B------:R-:W-:-:S02]  /*08d0*/  FSEL R4, R10, 1, P0 ;  /* 0x3f8000000a047808 */ /* 0x000fc40000000000 */
[----:B------:R-:W-:Y:S01]  /*08e0*/  FSEL R10, R10, 1, P1 ;  /* 0x3f8000000a0a7808 */ /* 0x000fe20000800000 */
[----:B-1----:R-:W-:-:S04]  /*08f0*/  IMAD.WIDE R2, R0, 0x4, R2 ;  /* 0x0000000400027825 */ /* 0x002fc800078e0202 */
[----:B--2---:R-:W-:Y:S01]  /*0900*/  FMUL R8, R5, R4 ;  /* 0x0000000405087220 */ /* 0x004fe20000400000 */
[----:B---3--:R-:W-:-:S05]  /*0910*/  FMUL R9, R9, R10 ;  /* 0x0000000a09097220 */ /* 0x008fca0000400000 */
[----:B------:R-:W-:Y:S01]  /*0920*/  STG.E.64 desc[UR4][R2.64], R8 ;  /* 0x0000000802007986 */ /* 0x000fe2000c101b04 */
[----:B------:R-:W-:Y:S05]  /*0930*/  EXIT ;  /* 0x000000000000794d */ /* 0x000fea0003800000 */
.L_x_0:
[----:B------:R-:W-:-:S00]  /*0940*/  BRA `(.L_x_0) ;  /* 0xfffffffc00fc7947 */ /* 0x000fc0000383ffff */
[----:B------:R-:W-:-:S00]  /*0950*/  NOP ;  /* 0x0000000000007918 */ /* 0x000fc00000000000 */
        /* <DEDUP_REMOVED lines=10> */
.L_x_1:


//--------------------- .nv.constant0.triton_poi_fused__unsafe_index_add_mul_sigmoid_sub_17 --------------------------
	.section	.nv.constant0.triton_poi_fused__unsafe_index_add_mul_sigmoid_sub_17,"a",@progbits
	.sectionflags	@""
	.align	4
.nv.constant0.triton_poi_fused__unsafe_index_add_mul_sigmoid_sub_17:
	.zero		596
